//
// Generated by NVIDIA NVVM Compiler
//
// Compiler Build ID: CL-36424714
// Cuda compilation tools, release 13.0, V13.0.88
// Based on NVVM 20.0.0
//

.version 9.0
.target sm_100
.address_size 64

	// .globl	_Z6MatAddPfS_S_i

.visible .entry _Z6MatAddPfS_S_i(
	.param .u64 .ptr .align 1 _Z6MatAddPfS_S_i_param_0,
	.param .u64 .ptr .align 1 _Z6MatAddPfS_S_i_param_1,
	.param .u64 .ptr .align 1 _Z6MatAddPfS_S_i_param_2,
	.param .u32 _Z6MatAddPfS_S_i_param_3
)
{
	.reg .pred 	%p<2>;
	.reg .b32 	%r<14>;
	.reg .b32 	%f<4>;
	.reg .b64 	%rd<11>;

	ld.param.u64 	%rd1, [_Z6MatAddPfS_S_i_param_0];
	ld.param.u64 	%rd2, [_Z6MatAddPfS_S_i_param_1];
	ld.param.u64 	%rd3, [_Z6MatAddPfS_S_i_param_2];
	ld.param.u32 	%r2, [_Z6MatAddPfS_S_i_param_3];
	mov.u32 	%r4, %ctaid.x;
	mov.u32 	%r5, %ntid.x;
	mov.u32 	%r6, %tid.x;
	mad.lo.s32 	%r7, %r4, %r5, %r6;
	mov.u32 	%r8, %ctaid.y;
	mov.u32 	%r9, %ntid.y;
	mov.u32 	%r10, %tid.y;
	mad.lo.s32 	%r11, %r8, %r9, %r10;
	mad.lo.s32 	%r1, %r2, %r7, %r11;
	max.s32 	%r13, %r7, %r11;
	setp.ge.s32 	%p1, %r13, %r2;
	@%p1 bra 	$L__BB0_2;
	cvta.to.global.u64 	%rd4, %rd1;
	cvta.to.global.u64 	%rd5, %rd2;
	cvta.to.global.u64 	%rd6, %rd3;
	mul.wide.s32 	%rd7, %r1, 4;
	add.s64 	%rd8, %rd4, %rd7;
	ld.global.f32 	%f1, [%rd8];
	add.s64 	%rd9, %rd5, %rd7;
	ld.global.f32 	%f2, [%rd9];
	add.f32 	%f3, %f1, %f2;
	add.s64 	%rd10, %rd6, %rd7;
	st.global.f32 	[%rd10], %f3;
$L__BB0_2:
	ret;

}


// ===== COMPILED SASS (sm_100) =====

	.target	sm_100

	.elftype	@"ET_EXEC"


//--------------------- .note.nv.tkinfo           --------------------------
	.section	.note.nv.tkinfo,"",@"SHT_NOTE"
	.sectionflags	@"SHF_NOTE_NV_TKINFO"
	.tkinfo
        /*0018*/ 	.word	0x00000002
        /*0030*/ 	.string	""
        /*0030*/ 	.string	"ptxas"
        /*0030*/ 	.string	"Cuda compilation tools, release 13.0, V13.0.88"
        /*0030*/ 	.string	"Build cuda_13.0.r13.0/compiler.36424714_0"
        /*0030*/ 	.string	"-arch sm_100 -m 64 "



//--------------------- .note.nv.cuinfo           --------------------------
	.section	.note.nv.cuinfo,"",@"SHT_NOTE"
	.sectionflags	@"SHF_NOTE_NV_CUINFO"
        /*0018*/ 	.short	0x0002
        /*001a*/ 	.short	0x0064
        /*001c*/ 	.short	0x0082
	.zero		2


//--------------------- .nv.info                  --------------------------
	.section	.nv.info,"",@"SHT_CUDA_INFO"
	.align	4


	//----- nvinfo : EIATTR_REGCOUNT
	.align		4
        /*0000*/ 	.byte	0x04, 0x2f
        /*0002*/ 	.short	(.L_1 - .L_0)
	.align		4
.L_0:
        /*0004*/ 	.word	index@(_Z6MatAddPfS_S_i)
        /*0008*/ 	.word	0x0000000c


	//----- nvinfo : EIATTR_FRAME_SIZE
	.align		4
.L_1:
        /*000c*/ 	.byte	0x04, 0x11
        /*000e*/ 	.short	(.L_3 - .L_2)
	.align		4
.L_2:
        /*0010*/ 	.word	index@(_Z6MatAddPfS_S_i)
        /*0014*/ 	.word	0x00000000


	//----- nvinfo : EIATTR_MIN_STACK_SIZE
	.align		4
.L_3:
        /*0018*/ 	.byte	0x04, 0x12
        /*001a*/ 	.short	(.L_5 - .L_4)
	.align		4
.L_4:
        /*001c*/ 	.word	index@(_Z6MatAddPfS_S_i)
        /*0020*/ 	.word	0x00000000
.L_5:


//--------------------- .nv.compat                --------------------------
	.section	.nv.compat,"",@"SHT_CUDA_COMPAT_INFO"
	.align	4
        /*0000*/ 	.byte	0x02, 0x09, 0x00, 0x00, 0x02, 0x02, 0x01, 0x00, 0x02, 0x05, 0x05, 0x00, 0x03, 0x07, 0x01, 0x01
        /*0010*/ 	.byte	0x02, 0x03, 0x00, 0x00, 0x02, 0x06, 0x01, 0x00, 0x04, 0x0b, 0x08, 0x00, 0x09, 0x00, 0x00, 0x00
        /*0020*/ 	.byte	0x00, 0x00, 0x00, 0x00


//--------------------- .nv.info._Z6MatAddPfS_S_i --------------------------
	.section	.nv.info._Z6MatAddPfS_S_i,"",@"SHT_CUDA_INFO"
	.sectionflags	@""
	.align	4


	//----- nvinfo : EIATTR_CUDA_API_VERSION
	.align		4
        /*0000*/ 	.byte	0x04, 0x37
        /*0002*/ 	.short	(.L_7 - .L_6)
.L_6:
        /*0004*/ 	.word	0x00000082


	//----- nvinfo : EIATTR_KPARAM_INFO
	.align		4
.L_7:
        /*0008*/ 	.byte	0x04, 0x17
        /*000a*/ 	.short	(.L_9 - .L_8)
.L_8:
        /*000c*/ 	.word	0x00000000
        /*0010*/ 	.short	0x0003
        /*0012*/ 	.short	0x0018
        /*0014*/ 	.byte	0x00, 0xf0, 0x11, 0x00


	//----- nvinfo : EIATTR_KPARAM_INFO
	.align		4
.L_9:
        /*0018*/ 	.byte	0x04, 0x17
        /*001a*/ 	.short	(.L_11 - .L_10)
.L_10:
        /*001c*/ 	.word	0x00000000
        /*0020*/ 	.short	0x0002
        /*0022*/ 	.short	0x0010
        /*0024*/ 	.byte	0x00, 0xf5, 0x21, 0x00


	//----- nvinfo : EIATTR_KPARAM_INFO
	.align		4
.L_11:
        /*0028*/ 	.byte	0x04, 0x17
        /*002a*/ 	.short	(.L_13 - .L_12)
.L_12:
        /*002c*/ 	.word	0x00000000
        /*0030*/ 	.short	0x0001
        /*0032*/ 	.short	0x0008
        /*0034*/ 	.byte	0x00, 0xf5, 0x21, 0x00


	//----- nvinfo : EIATTR_KPARAM_INFO
	.align		4
.L_13:
        /*0038*/ 	.byte	0x04, 0x17
        /*003a*/ 	.short	(.L_15 - .L_14)
.L_14:
        /*003c*/ 	.word	0x00000000
        /*0040*/ 	.short	0x0000
        /*0042*/ 	.short	0x0000
        /*0044*/ 	.byte	0x00, 0xf5, 0x21, 0x00


	//----- nvinfo : EIATTR_SPARSE_MMA_MASK
	.align		4
.L_15:
        /*0048*/ 	.byte	0x03, 0x50
        /*004a*/ 	.short	0x0000


	//----- nvinfo : EIATTR_MAXREG_COUNT
	.align		4
        /*004c*/ 	.byte	0x03, 0x1b
        /*004e*/ 	.short	0x00ff


	//----- nvinfo : EIATTR_MERCURY_ISA_VERSION
	.align		4
        /*0050*/ 	.byte	0x03, 0x5f
        /*0052*/ 	.short	0x0101


	//----- nvinfo : EIATTR_VRC_CTA_INIT_COUNT
	.align		4
        /*0054*/ 	.byte	0x02, 0x4a
	.zero		1
	.zero		1


	//----- nvinfo : EIATTR_EXIT_INSTR_OFFSETS
	.align		4
        /*0058*/ 	.byte	0x04, 0x1c
        /*005a*/ 	.short	(.L_17 - .L_16)


	//   ....[0]....
.L_16:
        /*005c*/ 	.word	0x000000d0


	//   ....[1]....
        /*0060*/ 	.word	0x00000190


	//----- nvinfo : EIATTR_CBANK_PARAM_SIZE
	.align		4
.L_17:
        /*0064*/ 	.byte	0x03, 0x19
        /*0066*/ 	.short	0x001c


	//----- nvinfo : EIATTR_PARAM_CBANK
	.align		4
        /*0068*/ 	.byte	0x04, 0x0a
        /*006a*/ 	.short	(.L_19 - .L_18)
	.align		4
.L_18:
        /*006c*/ 	.word	index@(.nv.constant0._Z6MatAddPfS_S_i)
        /*0070*/ 	.short	0x0380
        /*0072*/ 	.short	0x001c


	//----- nvinfo : EIATTR_SW_WAR
	.align		4
.L_19:
        /*0074*/ 	.byte	0x04, 0x36
        /*0076*/ 	.short	(.L_21 - .L_20)
.L_20:
        /*0078*/ 	.word	0x00000008
.L_21:


//--------------------- .nv.callgraph             --------------------------
	.section	.nv.callgraph,"",@"SHT_CUDA_CALLGRAPH"
	.align	4
	.sectionentsize	8
	.align		4
        /*0000*/ 	.word	0x00000000
	.align		4
        /*0004*/ 	.word	0xffffffff
	.align		4
        /*0008*/ 	.word	0x00000000
	.align		4
        /*000c*/ 	.word	0xfffffffe
	.align		4
        /*0010*/ 	.word	0x00000000
	.align		4
        /*0014*/ 	.word	0xfffffffd
	.align		4
        /*0018*/ 	.word	0x00000000
	.align		4
        /*001c*/ 	.word	0xfffffffc


//--------------------- .text._Z6MatAddPfS_S_i    --------------------------
	.section	.text._Z6MatAddPfS_S_i,"ax",@progbits
	.align	128
        .global         _Z6MatAddPfS_S_i
        .type           _Z6MatAddPfS_S_i,@function
        .size           _Z6MatAddPfS_S_i,(.L_x_1 - _Z6MatAddPfS_S_i)
        .other          _Z6MatAddPfS_S_i,@"STO_CUDA_ENTRY STV_DEFAULT"
_Z6MatAddPfS_S_i:
.text._Z6MatAddPfS_S_i:
[----:B------:R-:W-:Y:S01]  /*0000*/  LDC R1, c[0x0][0x37c] ;  /* 0x0000df00ff017b82 */ /* 0x000fe20000000800 */
[----:B------:R-:W0:Y:S07]  /*0010*/  S2R R3, SR_TID.X ;  /* 0x0000000000037919 */ /* 0x000e2e0000002100 */
[----:B------:R-:W0:Y:S01]  /*0020*/  S2UR UR4, SR_CTAID.X ;  /* 0x00000000000479c3 */ /* 0x000e220000002500 */
[----:B------:R-:W1:Y:S01]  /*0030*/  LDCU UR6, c[0x0][0x398] ;  /* 0x00007300ff0677ac */ /* 0x000e620008000800 */
[----:B------:R-:W2:Y:S06]  /*0040*/  S2R R5, SR_TID.Y ;  /* 0x0000000000057919 */ /* 0x000eac0000002200 */
[----:B------:R-:W0:Y:S08]  /*0050*/  LDC R0, c[0x0][0x360] ;  /* 0x0000d800ff007b82 */ /* 0x000e300000000800 */
[----:B------:R-:W2:Y:S08]  /*0060*/  S2UR UR5, SR_CTAID.Y ;  /* 0x00000000000579c3 */ /* 0x000eb00000002600 */
[----:B------:R-:W2:Y:S01]  /*0070*/  LDC R2, c[0x0][0x364] ;  /* 0x0000d900ff027b82 */ /* 0x000ea20000000800 */
[----:B0-----:R-:W-:-:S02]  /*0080*/  IMAD R0, R0, UR4, R3 ;  /* 0x0000000400007c24 */ /* 0x001fc4000f8e0203 */
[----:B--2---:R-:W-:-:S04]  /*0090*/  IMAD R3, R2, UR5, R5 ;  /* 0x0000000502037c24 */ /* 0x004fc8000f8e0205 */
[C---:B-1----:R-:W-:Y:S01]  /*00a0*/  IMAD R9, R0.reuse, UR6, R3 ;  /* 0x0000000600097c24 */ /* 0x042fe2000f8e0203 */
[----:B------:R-:W-:-:S04]  /*00b0*/  VIMNMX R2, PT, PT, R0, R3, !PT ;  /* 0x0000000300027248 */ /* 0x000fc80007fe0100 */
[----:B------:R-:W-:-:S13]  /*00c0*/  ISETP.GE.AND P0, PT, R2, UR6, PT ;  /* 0x0000000602007c0c */ /* 0x000fda000bf06270 */
[----:B------:R-:W-:Y:S05]  /*00d0*/  @P0 EXIT ;  /* 0x000000000000094d */ /* 0x000fea0003800000 */
[----:B------:R-:W0:Y:S01]  /*00e0*/  LDC.64 R2, c[0x0][0x380] ;  /* 0x0000e000ff027b82 */ /* 0x000e220000000a00 */
[----:B------:R-:W1:Y:S07]  /*00f0*/  LDCU.64 UR4, c[0x0][0x358] ;  /* 0x00006b00ff0477ac */ /* 0x000e6e0008000a00 */
[----:B------:R-:W2:Y:S08]  /*0100*/  LDC.64 R4, c[0x0][0x388] ;  /* 0x0000e200ff047b82 */ /* 0x000eb00000000a00 */
[----:B------:R-:W3:Y:S01]  /*0110*/  LDC.64 R6, c[0x0][0x390] ;  /* 0x0000e400ff067b82 */ /* 0x000ee20000000a00 */
[----:B0-----:R-:W-:-:S06]  /*0120*/  IMAD.WIDE R2, R9, 0x4, R2 ;  /* 0x0000000409027825 */ /* 0x001fcc00078e0202 */
[----:B-1----:R-:W4:Y:S01]  /*0130*/  LDG.E R2, desc[UR4][R2.64] ;  /* 0x0000000402027981 */ /* 0x002f22000c1e1900 */
[----:B--2---:R-:W-:-:S06]  /*0140*/  IMAD.WIDE R4, R9, 0x4, R4 ;  /* 0x0000000409047825 */ /* 0x004fcc00078e0204 */
[----:B------:R-:W4:Y:S01]  /*0150*/  LDG.E R5, desc[UR4][R4.64] ;  /* 0x0000000404057981 */ /* 0x000f22000c1e1900 */
[----:B---3--:R-:W-:-:S04]  /*0160*/  IMAD.WIDE R6, R9, 0x4, R6 ;  /* 0x0000000409067825 */ /* 0x008fc800078e0206 */
[----:B----4-:R-:W-:-:S05]  /*0170*/  FADD R9, R2, R5 ;  /* 0x0000000502097221 */ /* 0x010fca0000000000 */
[----:B------:R-:W-:Y:S01]  /*0180*/  STG.E desc[UR4][R6.64], R9 ;  /* 0x0000000906007986 */ /* 0x000fe2000c101904 */
[----:B------:R-:W-:Y:S05]  /*0190*/  EXIT ;  /* 0x000000000000794d */ /* 0x000fea0003800000 */
.L_x_0:
[----:B------:R-:W-:-:S00]  /*01a0*/  BRA `(.L_x_0) ;  /* 0xfffffffc00fc7947 */ /* 0x000fc0000383ffff */
[----:B------:R-:W-:-:S00]  /*01b0*/  NOP ;  /* 0x0000000000007918 */ /* 0x000fc00000000000 */
        /* <DEDUP_REMOVED lines=12> */
.L_x_1:


//--------------------- .nv.shared.reserved.0     --------------------------
	.section	.nv.shared.reserved.0,"aw",@nobits
	.weak		__nv_reservedSMEM_offset_0_alias
	.size		__nv_reservedSMEM_offset_0_alias, 0, 64
	.other		__nv_reservedSMEM_offset_0_alias,@"STO_CUDA_RESERVED_SHARED STV_DEFAULT"
__nv_reservedSMEM_offset_0_alias:
	.zero		0
	.zero		64


//--------------------- .nv.constant0._Z6MatAddPfS_S_i --------------------------
	.section	.nv.constant0._Z6MatAddPfS_S_i,"a",@progbits
	.sectionflags	@""
	.align	4
.nv.constant0._Z6MatAddPfS_S_i:
	.zero		924


//--------------------- SYMBOLS --------------------------

	.type		.nv.reservedSmem.offset0,@object
	.size		.nv.reservedSmem.offset0,0x4
